//
// Generated by NVIDIA NVVM Compiler
//
// Compiler Build ID: CL-36424714
// Cuda compilation tools, release 13.0, V13.0.88
// Based on NVVM 20.0.0
//

.version 9.0
.target sm_100
.address_size 64

	// .globl	_Z15compute_gravityP4Bodyiff

.visible .entry _Z15compute_gravityP4Bodyiff(
	.param .u64 .ptr .align 1 _Z15compute_gravityP4Bodyiff_param_0,
	.param .u32 _Z15compute_gravityP4Bodyiff_param_1,
	.param .f32 _Z15compute_gravityP4Bodyiff_param_2,
	.param .f32 _Z15compute_gravityP4Bodyiff_param_3
)
{
	.reg .pred 	%p<33>;
	.reg .b32 	%r<44>;
	.reg .b32 	%f<391>;
	.reg .b64 	%rd<25>;

	ld.param.u64 	%rd9, [_Z15compute_gravityP4Bodyiff_param_0];
	ld.param.u32 	%r24, [_Z15compute_gravityP4Bodyiff_param_1];
	ld.param.f32 	%f67, [_Z15compute_gravityP4Bodyiff_param_2];
	ld.param.f32 	%f68, [_Z15compute_gravityP4Bodyiff_param_3];
	cvta.to.global.u64 	%rd1, %rd9;
	mov.u32 	%r25, %ctaid.x;
	mov.u32 	%r26, %ntid.x;
	mov.u32 	%r27, %tid.x;
	mad.lo.s32 	%r1, %r25, %r26, %r27;
	setp.ge.s32 	%p1, %r1, %r24;
	@%p1 bra 	$L__BB0_24;
	mul.wide.s32 	%rd10, %r1, 36;
	add.s64 	%rd2, %rd1, %rd10;
	ld.global.f32 	%f1, [%rd2];
	ld.global.f32 	%f2, [%rd2+4];
	ld.global.f32 	%f3, [%rd2+8];
	setp.lt.s32 	%p2, %r1, 1;
	mov.f32 	%f364, 0f00000000;
	mov.b32 	%r42, 0;
	mov.f32 	%f365, %f364;
	mov.f32 	%f366, %f364;
	@%p2 bra 	$L__BB0_10;
	min.s32 	%r30, %r1, %r24;
	max.s32 	%r42, %r30, 1;
	and.b32  	%r3, %r42, 3;
	setp.lt.s32 	%p3, %r30, 4;
	mov.f32 	%f366, 0f00000000;
	mov.b32 	%r37, 0;
	mov.f32 	%f365, %f366;
	mov.f32 	%f364, %f366;
	@%p3 bra 	$L__BB0_5;
	and.b32  	%r37, %r42, 2147483644;
	neg.s32 	%r35, %r37;
	add.s64 	%rd23, %rd1, 72;
	mov.f32 	%f366, 0f00000000;
$L__BB0_4:
	.pragma "nounroll";
	ld.global.f32 	%f73, [%rd23+-72];
	sub.f32 	%f74, %f73, %f1;
	ld.global.f32 	%f75, [%rd23+-68];
	sub.f32 	%f76, %f75, %f2;
	ld.global.f32 	%f77, [%rd23+-64];
	sub.f32 	%f78, %f77, %f3;
	mul.f32 	%f79, %f76, %f76;
	fma.rn.f32 	%f80, %f74, %f74, %f79;
	fma.rn.f32 	%f81, %f78, %f78, %f80;
	add.f32 	%f82, %f68, %f81;
	rsqrt.approx.f32 	%f83, %f82;
	mul.f32 	%f84, %f83, %f83;
	mul.f32 	%f85, %f83, %f84;
	ld.global.f32 	%f86, [%rd23+-48];
	mul.f32 	%f87, %f86, %f85;
	setp.gt.f32 	%p4, %f87, 0f42C80000;
	selp.f32 	%f88, 0f42C80000, %f87, %p4;
	fma.rn.f32 	%f89, %f74, %f88, %f366;
	fma.rn.f32 	%f90, %f76, %f88, %f365;
	fma.rn.f32 	%f91, %f78, %f88, %f364;
	ld.global.f32 	%f92, [%rd23+-36];
	sub.f32 	%f93, %f92, %f1;
	ld.global.f32 	%f94, [%rd23+-32];
	sub.f32 	%f95, %f94, %f2;
	ld.global.f32 	%f96, [%rd23+-28];
	sub.f32 	%f97, %f96, %f3;
	mul.f32 	%f98, %f95, %f95;
	fma.rn.f32 	%f99, %f93, %f93, %f98;
	fma.rn.f32 	%f100, %f97, %f97, %f99;
	add.f32 	%f101, %f68, %f100;
	rsqrt.approx.f32 	%f102, %f101;
	mul.f32 	%f103, %f102, %f102;
	mul.f32 	%f104, %f102, %f103;
	ld.global.f32 	%f105, [%rd23+-12];
	mul.f32 	%f106, %f105, %f104;
	setp.gt.f32 	%p5, %f106, 0f42C80000;
	selp.f32 	%f107, 0f42C80000, %f106, %p5;
	fma.rn.f32 	%f108, %f93, %f107, %f89;
	fma.rn.f32 	%f109, %f95, %f107, %f90;
	fma.rn.f32 	%f110, %f97, %f107, %f91;
	ld.global.f32 	%f111, [%rd23];
	sub.f32 	%f112, %f111, %f1;
	ld.global.f32 	%f113, [%rd23+4];
	sub.f32 	%f114, %f113, %f2;
	ld.global.f32 	%f115, [%rd23+8];
	sub.f32 	%f116, %f115, %f3;
	mul.f32 	%f117, %f114, %f114;
	fma.rn.f32 	%f118, %f112, %f112, %f117;
	fma.rn.f32 	%f119, %f116, %f116, %f118;
	add.f32 	%f120, %f68, %f119;
	rsqrt.approx.f32 	%f121, %f120;
	mul.f32 	%f122, %f121, %f121;
	mul.f32 	%f123, %f121, %f122;
	ld.global.f32 	%f124, [%rd23+24];
	mul.f32 	%f125, %f124, %f123;
	setp.gt.f32 	%p6, %f125, 0f42C80000;
	selp.f32 	%f126, 0f42C80000, %f125, %p6;
	fma.rn.f32 	%f127, %f112, %f126, %f108;
	fma.rn.f32 	%f128, %f114, %f126, %f109;
	fma.rn.f32 	%f129, %f116, %f126, %f110;
	ld.global.f32 	%f130, [%rd23+36];
	sub.f32 	%f131, %f130, %f1;
	ld.global.f32 	%f132, [%rd23+40];
	sub.f32 	%f133, %f132, %f2;
	ld.global.f32 	%f134, [%rd23+44];
	sub.f32 	%f135, %f134, %f3;
	mul.f32 	%f136, %f133, %f133;
	fma.rn.f32 	%f137, %f131, %f131, %f136;
	fma.rn.f32 	%f138, %f135, %f135, %f137;
	add.f32 	%f139, %f68, %f138;
	rsqrt.approx.f32 	%f140, %f139;
	mul.f32 	%f141, %f140, %f140;
	mul.f32 	%f142, %f140, %f141;
	ld.global.f32 	%f143, [%rd23+60];
	mul.f32 	%f144, %f143, %f142;
	setp.gt.f32 	%p7, %f144, 0f42C80000;
	selp.f32 	%f145, 0f42C80000, %f144, %p7;
	fma.rn.f32 	%f366, %f131, %f145, %f127;
	fma.rn.f32 	%f365, %f133, %f145, %f128;
	fma.rn.f32 	%f364, %f135, %f145, %f129;
	add.s32 	%r35, %r35, 4;
	add.s64 	%rd23, %rd23, 144;
	setp.ne.s32 	%p8, %r35, 0;
	@%p8 bra 	$L__BB0_4;
$L__BB0_5:
	setp.eq.s32 	%p9, %r3, 0;
	@%p9 bra 	$L__BB0_10;
	setp.eq.s32 	%p10, %r3, 1;
	@%p10 bra 	$L__BB0_8;
	mul.wide.u32 	%rd11, %r37, 36;
	add.s64 	%rd12, %rd1, %rd11;
	ld.global.f32 	%f147, [%rd12];
	sub.f32 	%f148, %f147, %f1;
	ld.global.f32 	%f149, [%rd12+4];
	sub.f32 	%f150, %f149, %f2;
	ld.global.f32 	%f151, [%rd12+8];
	sub.f32 	%f152, %f151, %f3;
	mul.f32 	%f153, %f150, %f150;
	fma.rn.f32 	%f154, %f148, %f148, %f153;
	fma.rn.f32 	%f155, %f152, %f152, %f154;
	add.f32 	%f156, %f68, %f155;
	rsqrt.approx.f32 	%f157, %f156;
	mul.f32 	%f158, %f157, %f157;
	mul.f32 	%f159, %f157, %f158;
	ld.global.f32 	%f160, [%rd12+24];
	mul.f32 	%f161, %f160, %f159;
	setp.gt.f32 	%p11, %f161, 0f42C80000;
	selp.f32 	%f162, 0f42C80000, %f161, %p11;
	fma.rn.f32 	%f163, %f148, %f162, %f366;
	fma.rn.f32 	%f164, %f150, %f162, %f365;
	fma.rn.f32 	%f165, %f152, %f162, %f364;
	ld.global.f32 	%f166, [%rd12+36];
	sub.f32 	%f167, %f166, %f1;
	ld.global.f32 	%f168, [%rd12+40];
	sub.f32 	%f169, %f168, %f2;
	ld.global.f32 	%f170, [%rd12+44];
	sub.f32 	%f171, %f170, %f3;
	mul.f32 	%f172, %f169, %f169;
	fma.rn.f32 	%f173, %f167, %f167, %f172;
	fma.rn.f32 	%f174, %f171, %f171, %f173;
	add.f32 	%f175, %f68, %f174;
	rsqrt.approx.f32 	%f176, %f175;
	mul.f32 	%f177, %f176, %f176;
	mul.f32 	%f178, %f176, %f177;
	ld.global.f32 	%f179, [%rd12+60];
	mul.f32 	%f180, %f179, %f178;
	setp.gt.f32 	%p12, %f180, 0f42C80000;
	selp.f32 	%f181, 0f42C80000, %f180, %p12;
	fma.rn.f32 	%f366, %f167, %f181, %f163;
	fma.rn.f32 	%f365, %f169, %f181, %f164;
	fma.rn.f32 	%f364, %f171, %f181, %f165;
	add.s32 	%r37, %r37, 2;
$L__BB0_8:
	and.b32  	%r31, %r42, 1;
	setp.eq.b32 	%p13, %r31, 1;
	not.pred 	%p14, %p13;
	@%p14 bra 	$L__BB0_10;
	mul.wide.u32 	%rd13, %r37, 36;
	add.s64 	%rd14, %rd1, %rd13;
	ld.global.f32 	%f182, [%rd14];
	sub.f32 	%f183, %f182, %f1;
	ld.global.f32 	%f184, [%rd14+4];
	sub.f32 	%f185, %f184, %f2;
	ld.global.f32 	%f186, [%rd14+8];
	sub.f32 	%f187, %f186, %f3;
	mul.f32 	%f188, %f185, %f185;
	fma.rn.f32 	%f189, %f183, %f183, %f188;
	fma.rn.f32 	%f190, %f187, %f187, %f189;
	add.f32 	%f191, %f68, %f190;
	rsqrt.approx.f32 	%f192, %f191;
	mul.f32 	%f193, %f192, %f192;
	mul.f32 	%f194, %f192, %f193;
	ld.global.f32 	%f195, [%rd14+24];
	mul.f32 	%f196, %f195, %f194;
	setp.gt.f32 	%p15, %f196, 0f42C80000;
	selp.f32 	%f197, 0f42C80000, %f196, %p15;
	fma.rn.f32 	%f366, %f183, %f197, %f366;
	fma.rn.f32 	%f365, %f185, %f197, %f365;
	fma.rn.f32 	%f364, %f187, %f197, %f364;
$L__BB0_10:
	setp.ge.s32 	%p16, %r42, %r24;
	@%p16 bra 	$L__BB0_14;
	setp.eq.s32 	%p17, %r1, %r42;
	@%p17 bra 	$L__BB0_13;
	mul.wide.u32 	%rd15, %r42, 36;
	add.s64 	%rd16, %rd1, %rd15;
	ld.global.f32 	%f198, [%rd16];
	sub.f32 	%f199, %f198, %f1;
	ld.global.f32 	%f200, [%rd16+4];
	sub.f32 	%f201, %f200, %f2;
	ld.global.f32 	%f202, [%rd16+8];
	sub.f32 	%f203, %f202, %f3;
	mul.f32 	%f204, %f201, %f201;
	fma.rn.f32 	%f205, %f199, %f199, %f204;
	fma.rn.f32 	%f206, %f203, %f203, %f205;
	add.f32 	%f207, %f68, %f206;
	rsqrt.approx.f32 	%f208, %f207;
	mul.f32 	%f209, %f208, %f208;
	mul.f32 	%f210, %f208, %f209;
	ld.global.f32 	%f211, [%rd16+24];
	mul.f32 	%f212, %f211, %f210;
	setp.gt.f32 	%p18, %f212, 0f42C80000;
	selp.f32 	%f213, 0f42C80000, %f212, %p18;
	fma.rn.f32 	%f366, %f199, %f213, %f366;
	fma.rn.f32 	%f365, %f201, %f213, %f365;
	fma.rn.f32 	%f364, %f203, %f213, %f364;
$L__BB0_13:
	add.s32 	%r42, %r42, 1;
$L__BB0_14:
	setp.ge.s32 	%p19, %r42, %r24;
	@%p19 bra 	$L__BB0_23;
	sub.s32 	%r14, %r24, %r42;
	and.b32  	%r15, %r14, 3;
	sub.s32 	%r32, %r42, %r24;
	setp.gt.u32 	%p20, %r32, -4;
	@%p20 bra 	$L__BB0_18;
	and.b32  	%r33, %r14, -4;
	neg.s32 	%r40, %r33;
	mul.wide.u32 	%rd17, %r42, 36;
	add.s64 	%rd18, %rd17, %rd1;
	add.s64 	%rd24, %rd18, 72;
$L__BB0_17:
	.pragma "nounroll";
	ld.global.f32 	%f215, [%rd24+-72];
	sub.f32 	%f216, %f215, %f1;
	ld.global.f32 	%f217, [%rd24+-68];
	sub.f32 	%f218, %f217, %f2;
	ld.global.f32 	%f219, [%rd24+-64];
	sub.f32 	%f220, %f219, %f3;
	mul.f32 	%f221, %f218, %f218;
	fma.rn.f32 	%f222, %f216, %f216, %f221;
	fma.rn.f32 	%f223, %f220, %f220, %f222;
	add.f32 	%f224, %f68, %f223;
	rsqrt.approx.f32 	%f225, %f224;
	mul.f32 	%f226, %f225, %f225;
	mul.f32 	%f227, %f225, %f226;
	ld.global.f32 	%f228, [%rd24+-48];
	mul.f32 	%f229, %f228, %f227;
	setp.gt.f32 	%p21, %f229, 0f42C80000;
	selp.f32 	%f230, 0f42C80000, %f229, %p21;
	fma.rn.f32 	%f231, %f216, %f230, %f366;
	fma.rn.f32 	%f232, %f218, %f230, %f365;
	fma.rn.f32 	%f233, %f220, %f230, %f364;
	ld.global.f32 	%f234, [%rd24+-36];
	sub.f32 	%f235, %f234, %f1;
	ld.global.f32 	%f236, [%rd24+-32];
	sub.f32 	%f237, %f236, %f2;
	ld.global.f32 	%f238, [%rd24+-28];
	sub.f32 	%f239, %f238, %f3;
	mul.f32 	%f240, %f237, %f237;
	fma.rn.f32 	%f241, %f235, %f235, %f240;
	fma.rn.f32 	%f242, %f239, %f239, %f241;
	add.f32 	%f243, %f68, %f242;
	rsqrt.approx.f32 	%f244, %f243;
	mul.f32 	%f245, %f244, %f244;
	mul.f32 	%f246, %f244, %f245;
	ld.global.f32 	%f247, [%rd24+-12];
	mul.f32 	%f248, %f247, %f246;
	setp.gt.f32 	%p22, %f248, 0f42C80000;
	selp.f32 	%f249, 0f42C80000, %f248, %p22;
	fma.rn.f32 	%f250, %f235, %f249, %f231;
	fma.rn.f32 	%f251, %f237, %f249, %f232;
	fma.rn.f32 	%f252, %f239, %f249, %f233;
	ld.global.f32 	%f253, [%rd24];
	sub.f32 	%f254, %f253, %f1;
	ld.global.f32 	%f255, [%rd24+4];
	sub.f32 	%f256, %f255, %f2;
	ld.global.f32 	%f257, [%rd24+8];
	sub.f32 	%f258, %f257, %f3;
	mul.f32 	%f259, %f256, %f256;
	fma.rn.f32 	%f260, %f254, %f254, %f259;
	fma.rn.f32 	%f261, %f258, %f258, %f260;
	add.f32 	%f262, %f68, %f261;
	rsqrt.approx.f32 	%f263, %f262;
	mul.f32 	%f264, %f263, %f263;
	mul.f32 	%f265, %f263, %f264;
	ld.global.f32 	%f266, [%rd24+24];
	mul.f32 	%f267, %f266, %f265;
	setp.gt.f32 	%p23, %f267, 0f42C80000;
	selp.f32 	%f268, 0f42C80000, %f267, %p23;
	fma.rn.f32 	%f269, %f254, %f268, %f250;
	fma.rn.f32 	%f270, %f256, %f268, %f251;
	fma.rn.f32 	%f271, %f258, %f268, %f252;
	ld.global.f32 	%f272, [%rd24+36];
	sub.f32 	%f273, %f272, %f1;
	ld.global.f32 	%f274, [%rd24+40];
	sub.f32 	%f275, %f274, %f2;
	ld.global.f32 	%f276, [%rd24+44];
	sub.f32 	%f277, %f276, %f3;
	mul.f32 	%f278, %f275, %f275;
	fma.rn.f32 	%f279, %f273, %f273, %f278;
	fma.rn.f32 	%f280, %f277, %f277, %f279;
	add.f32 	%f281, %f68, %f280;
	rsqrt.approx.f32 	%f282, %f281;
	mul.f32 	%f283, %f282, %f282;
	mul.f32 	%f284, %f282, %f283;
	ld.global.f32 	%f285, [%rd24+60];
	mul.f32 	%f286, %f285, %f284;
	setp.gt.f32 	%p24, %f286, 0f42C80000;
	selp.f32 	%f287, 0f42C80000, %f286, %p24;
	fma.rn.f32 	%f366, %f273, %f287, %f269;
	fma.rn.f32 	%f365, %f275, %f287, %f270;
	fma.rn.f32 	%f364, %f277, %f287, %f271;
	add.s32 	%r42, %r42, 4;
	add.s32 	%r40, %r40, 4;
	add.s64 	%rd24, %rd24, 144;
	setp.ne.s32 	%p25, %r40, 0;
	@%p25 bra 	$L__BB0_17;
$L__BB0_18:
	setp.eq.s32 	%p26, %r15, 0;
	@%p26 bra 	$L__BB0_23;
	setp.eq.s32 	%p27, %r15, 1;
	@%p27 bra 	$L__BB0_21;
	mul.wide.u32 	%rd19, %r42, 36;
	add.s64 	%rd20, %rd1, %rd19;
	ld.global.f32 	%f289, [%rd20];
	sub.f32 	%f290, %f289, %f1;
	ld.global.f32 	%f291, [%rd20+4];
	sub.f32 	%f292, %f291, %f2;
	ld.global.f32 	%f293, [%rd20+8];
	sub.f32 	%f294, %f293, %f3;
	mul.f32 	%f295, %f292, %f292;
	fma.rn.f32 	%f296, %f290, %f290, %f295;
	fma.rn.f32 	%f297, %f294, %f294, %f296;
	add.f32 	%f298, %f68, %f297;
	rsqrt.approx.f32 	%f299, %f298;
	mul.f32 	%f300, %f299, %f299;
	mul.f32 	%f301, %f299, %f300;
	ld.global.f32 	%f302, [%rd20+24];
	mul.f32 	%f303, %f302, %f301;
	setp.gt.f32 	%p28, %f303, 0f42C80000;
	selp.f32 	%f304, 0f42C80000, %f303, %p28;
	fma.rn.f32 	%f305, %f290, %f304, %f366;
	fma.rn.f32 	%f306, %f292, %f304, %f365;
	fma.rn.f32 	%f307, %f294, %f304, %f364;
	ld.global.f32 	%f308, [%rd20+36];
	sub.f32 	%f309, %f308, %f1;
	ld.global.f32 	%f310, [%rd20+40];
	sub.f32 	%f311, %f310, %f2;
	ld.global.f32 	%f312, [%rd20+44];
	sub.f32 	%f313, %f312, %f3;
	mul.f32 	%f314, %f311, %f311;
	fma.rn.f32 	%f315, %f309, %f309, %f314;
	fma.rn.f32 	%f316, %f313, %f313, %f315;
	add.f32 	%f317, %f68, %f316;
	rsqrt.approx.f32 	%f318, %f317;
	mul.f32 	%f319, %f318, %f318;
	mul.f32 	%f320, %f318, %f319;
	ld.global.f32 	%f321, [%rd20+60];
	mul.f32 	%f322, %f321, %f320;
	setp.gt.f32 	%p29, %f322, 0f42C80000;
	selp.f32 	%f323, 0f42C80000, %f322, %p29;
	fma.rn.f32 	%f366, %f309, %f323, %f305;
	fma.rn.f32 	%f365, %f311, %f323, %f306;
	fma.rn.f32 	%f364, %f313, %f323, %f307;
	add.s32 	%r42, %r42, 2;
$L__BB0_21:
	and.b32  	%r34, %r14, 1;
	setp.eq.b32 	%p30, %r34, 1;
	not.pred 	%p31, %p30;
	@%p31 bra 	$L__BB0_23;
	mul.wide.u32 	%rd21, %r42, 36;
	add.s64 	%rd22, %rd1, %rd21;
	ld.global.f32 	%f324, [%rd22];
	sub.f32 	%f325, %f324, %f1;
	ld.global.f32 	%f326, [%rd22+4];
	sub.f32 	%f327, %f326, %f2;
	ld.global.f32 	%f328, [%rd22+8];
	sub.f32 	%f329, %f328, %f3;
	mul.f32 	%f330, %f327, %f327;
	fma.rn.f32 	%f331, %f325, %f325, %f330;
	fma.rn.f32 	%f332, %f329, %f329, %f331;
	add.f32 	%f333, %f68, %f332;
	rsqrt.approx.f32 	%f334, %f333;
	mul.f32 	%f335, %f334, %f334;
	mul.f32 	%f336, %f334, %f335;
	ld.global.f32 	%f337, [%rd22+24];
	mul.f32 	%f338, %f337, %f336;
	setp.gt.f32 	%p32, %f338, 0f42C80000;
	selp.f32 	%f339, 0f42C80000, %f338, %p32;
	fma.rn.f32 	%f366, %f325, %f339, %f366;
	fma.rn.f32 	%f365, %f327, %f339, %f365;
	fma.rn.f32 	%f364, %f329, %f339, %f364;
$L__BB0_23:
	ld.global.f32 	%f340, [%rd2+12];
	fma.rn.f32 	%f341, %f67, %f366, %f340;
	st.global.f32 	[%rd2+12], %f341;
	ld.global.f32 	%f342, [%rd2+16];
	fma.rn.f32 	%f343, %f67, %f365, %f342;
	st.global.f32 	[%rd2+16], %f343;
	ld.global.f32 	%f344, [%rd2+20];
	fma.rn.f32 	%f345, %f67, %f364, %f344;
	st.global.f32 	[%rd2+20], %f345;
	fma.rn.f32 	%f346, %f67, %f341, %f1;
	st.global.f32 	[%rd2], %f346;
	fma.rn.f32 	%f347, %f67, %f343, %f2;
	st.global.f32 	[%rd2+4], %f347;
	fma.rn.f32 	%f348, %f67, %f345, %f3;
	st.global.f32 	[%rd2+8], %f348;
$L__BB0_24:
	ret;

}


// ===== COMPILED SASS (sm_100) =====

	.target	sm_100

	.elftype	@"ET_EXEC"


//--------------------- .note.nv.tkinfo           --------------------------
	.section	.note.nv.tkinfo,"",@"SHT_NOTE"
	.sectionflags	@"SHF_NOTE_NV_TKINFO"
	.tkinfo
        /*0018*/ 	.word	0x00000002
        /*0030*/ 	.string	""
        /*0030*/ 	.string	"ptxas"
        /*0030*/ 	.string	"Cuda compilation tools, release 13.0, V13.0.88"
        /*0030*/ 	.string	"Build cuda_13.0.r13.0/compiler.36424714_0"
        /*0030*/ 	.string	"-arch sm_100 -m 64 "



//--------------------- .note.nv.cuinfo           --------------------------
	.section	.note.nv.cuinfo,"",@"SHT_NOTE"
	.sectionflags	@"SHF_NOTE_NV_CUINFO"
        /*0018*/ 	.short	0x0002
        /*001a*/ 	.short	0x0064
        /*001c*/ 	.short	0x0082
	.zero		2


//--------------------- .nv.info                  --------------------------
	.section	.nv.info,"",@"SHT_CUDA_INFO"
	.align	4


	//----- nvinfo : EIATTR_REGCOUNT
	.align		4
        /*0000*/ 	.byte	0x04, 0x2f
        /*0002*/ 	.short	(.L_1 - .L_0)
	.align		4
.L_0:
        /*0004*/ 	.word	index@(_Z15compute_gravityP4Bodyiff)
        /*0008*/ 	.word	0x00000020


	//----- nvinfo : EIATTR_FRAME_SIZE
	.align		4
.L_1:
        /*000c*/ 	.byte	0x04, 0x11
        /*000e*/ 	.short	(.L_3 - .L_2)
	.align		4
.L_2:
        /*0010*/ 	.word	index@(_Z15compute_gravityP4Bodyiff)
        /*0014*/ 	.word	0x00000000


	//----- nvinfo : EIATTR_MIN_STACK_SIZE
	.align		4
.L_3:
        /*0018*/ 	.byte	0x04, 0x12
        /*001a*/ 	.short	(.L_5 - .L_4)
	.align		4
.L_4:
        /*001c*/ 	.word	index@(_Z15compute_gravityP4Bodyiff)
        /*0020*/ 	.word	0x00000000
.L_5:


//--------------------- .nv.compat                --------------------------
	.section	.nv.compat,"",@"SHT_CUDA_COMPAT_INFO"
	.align	4
        /*0000*/ 	.byte	0x02, 0x09, 0x00, 0x00, 0x02, 0x02, 0x01, 0x00, 0x02, 0x05, 0x05, 0x00, 0x03, 0x07, 0x01, 0x01
        /*0010*/ 	.byte	0x02, 0x03, 0x00, 0x00, 0x02, 0x06, 0x01, 0x00, 0x04, 0x0b, 0x08, 0x00, 0x01, 0x00, 0x00, 0x00
        /*0020*/ 	.byte	0x00, 0x00, 0x00, 0x00


//--------------------- .nv.info._Z15compute_gravityP4Bodyiff --------------------------
	.section	.nv.info._Z15compute_gravityP4Bodyiff,"",@"SHT_CUDA_INFO"
	.sectionflags	@""
	.align	4


	//----- nvinfo : EIATTR_CUDA_API_VERSION
	.align		4
        /*0000*/ 	.byte	0x04, 0x37
        /*0002*/ 	.short	(.L_7 - .L_6)
.L_6:
        /*0004*/ 	.word	0x00000082


	//----- nvinfo : EIATTR_KPARAM_INFO
	.align		4
.L_7:
        /*0008*/ 	.byte	0x04, 0x17
        /*000a*/ 	.short	(.L_9 - .L_8)
.L_8:
        /*000c*/ 	.word	0x00000000
        /*0010*/ 	.short	0x0003
        /*0012*/ 	.short	0x0010
        /*0014*/ 	.byte	0x00, 0xf0, 0x11, 0x00


	//----- nvinfo : EIATTR_KPARAM_INFO
	.align		4
.L_9:
        /*0018*/ 	.byte	0x04, 0x17
        /*001a*/ 	.short	(.L_11 - .L_10)
.L_10:
        /*001c*/ 	.word	0x00000000
        /*0020*/ 	.short	0x0002
        /*0022*/ 	.short	0x000c
        /*0024*/ 	.byte	0x00, 0xf0, 0x11, 0x00


	//----- nvinfo : EIATTR_KPARAM_INFO
	.align		4
.L_11:
        /*0028*/ 	.byte	0x04, 0x17
        /*002a*/ 	.short	(.L_13 - .L_12)
.L_12:
        /*002c*/ 	.word	0x00000000
        /*0030*/ 	.short	0x0001
        /*0032*/ 	.short	0x0008
        /*0034*/ 	.byte	0x00, 0xf0, 0x11, 0x00


	//----- nvinfo : EIATTR_KPARAM_INFO
	.align		4
.L_13:
        /*0038*/ 	.byte	0x04, 0x17
        /*003a*/ 	.short	(.L_15 - .L_14)
.L_14:
        /*003c*/ 	.word	0x00000000
        /*0040*/ 	.short	0x0000
        /*0042*/ 	.short	0x0000
        /*0044*/ 	.byte	0x00, 0xf5, 0x21, 0x00


	//----- nvinfo : EIATTR_SPARSE_MMA_MASK
	.align		4
.L_15:
        /*0048*/ 	.byte	0x03, 0x50
        /*004a*/ 	.short	0x0000


	//----- nvinfo : EIATTR_MAXREG_COUNT
	.align		4
        /*004c*/ 	.byte	0x03, 0x1b
        /*004e*/ 	.short	0x00ff


	//----- nvinfo : EIATTR_MERCURY_ISA_VERSION
	.align		4
        /*0050*/ 	.byte	0x03, 0x5f
        /*0052*/ 	.short	0x0101


	//----- nvinfo : EIATTR_VRC_CTA_INIT_COUNT
	.align		4
        /*0054*/ 	.byte	0x02, 0x4a
	.zero		1
	.zero		1


	//----- nvinfo : EIATTR_EXIT_INSTR_OFFSETS
	.align		4
        /*0058*/ 	.byte	0x04, 0x1c
        /*005a*/ 	.short	(.L_17 - .L_16)


	//   ....[0]....
.L_16:
        /*005c*/ 	.word	0x00000070


	//   ....[1]....
        /*0060*/ 	.word	0x00001c40


	//----- nvinfo : EIATTR_CRS_STACK_SIZE
	.align		4
.L_17:
        /*0064*/ 	.byte	0x04, 0x1e
        /*0066*/ 	.short	(.L_19 - .L_18)
.L_18:
        /*0068*/ 	.word	0x00000000


	//----- nvinfo : EIATTR_CBANK_PARAM_SIZE
	.align		4
.L_19:
        /*006c*/ 	.byte	0x03, 0x19
        /*006e*/ 	.short	0x0014


	//----- nvinfo : EIATTR_PARAM_CBANK
	.align		4
        /*0070*/ 	.byte	0x04, 0x0a
        /*0072*/ 	.short	(.L_21 - .L_20)
	.align		4
.L_20:
        /*0074*/ 	.word	index@(.nv.constant0._Z15compute_gravityP4Bodyiff)
        /*0078*/ 	.short	0x0380
        /*007a*/ 	.short	0x0014


	//----- nvinfo : EIATTR_SW_WAR
	.align		4
.L_21:
        /*007c*/ 	.byte	0x04, 0x36
        /*007e*/ 	.short	(.L_23 - .L_22)
.L_22:
        /*0080*/ 	.word	0x00000008
.L_23:


//--------------------- .nv.callgraph             --------------------------
	.section	.nv.callgraph,"",@"SHT_CUDA_CALLGRAPH"
	.align	4
	.sectionentsize	8
	.align		4
        /*0000*/ 	.word	0x00000000
	.align		4
        /*0004*/ 	.word	0xffffffff
	.align		4
        /*0008*/ 	.word	0x00000000
	.align		4
        /*000c*/ 	.word	0xfffffffe
	.align		4
        /*0010*/ 	.word	0x00000000
	.align		4
        /*0014*/ 	.word	0xfffffffd
	.align		4
        /*0018*/ 	.word	0x00000000
	.align		4
        /*001c*/ 	.word	0xfffffffc


//--------------------- .text._Z15compute_gravityP4Bodyiff --------------------------
	.section	.text._Z15compute_gravityP4Bodyiff,"ax",@progbits
	.align	128
        .global         _Z15compute_gravityP4Bodyiff
        .type           _Z15compute_gravityP4Bodyiff,@function
        .size           _Z15compute_gravityP4Bodyiff,(.L_x_17 - _Z15compute_gravityP4Bodyiff)
        .other          _Z15compute_gravityP4Bodyiff,@"STO_CUDA_ENTRY STV_DEFAULT"
_Z15compute_gravityP4Bodyiff:
.text._Z15compute_gravityP4Bodyiff:
[----:B------:R-:W-:Y:S01]  /*0000*/  LDC R1, c[0x0][0x37c] ;  /* 0x0000df00ff017b82 */ /* 0x000fe20000000800 */
[----:B------:R-:W0:Y:S07]  /*0010*/  S2R R3, SR_TID.X ;  /* 0x0000000000037919 */ /* 0x000e2e0000002100 */
[----:B------:R-:W0:Y:S01]  /*0020*/  S2UR UR4, SR_CTAID.X ;  /* 0x00000000000479c3 */ /* 0x000e220000002500 */
[----:B------:R-:W1:Y:S07]  /*0030*/  LDCU UR8, c[0x0][0x388] ;  /* 0x00007100ff0877ac */ /* 0x000e6e0008000800 */
[----:B------:R-:W0:Y:S02]  /*0040*/  LDC R14, c[0x0][0x360] ;  /* 0x0000d800ff0e7b82 */ /* 0x000e240000000800 */
[----:B0-----:R-:W-:-:S05]  /*0050*/  IMAD R14, R14, UR4, R3 ;  /* 0x000000040e0e7c24 */ /* 0x001fca000f8e0203 */
[----:B-1----:R-:W-:-:S13]  /*0060*/  ISETP.GE.AND P0, PT, R14, UR8, PT ;  /* 0x000000080e007c0c */ /* 0x002fda000bf06270 */
[----:B------:R-:W-:Y:S05]  /*0070*/  @P0 EXIT ;  /* 0x000000000000094d */ /* 0x000fea0003800000 */
[----:B------:R-:W0:Y:S01]  /*0080*/  LDC.64 R2, c[0x0][0x380] ;  /* 0x0000e000ff027b82 */ /* 0x000e220000000a00 */
[----:B------:R-:W1:Y:S01]  /*0090*/  LDCU.64 UR6, c[0x0][0x358] ;  /* 0x00006b00ff0677ac */ /* 0x000e620008000a00 */
[----:B------:R-:W2:Y:S01]  /*00a0*/  LDCU UR9, c[0x0][0x390] ;  /* 0x00007200ff0977ac */ /* 0x000ea20008000800 */
[----:B0-----:R-:W-:-:S05]  /*00b0*/  IMAD.WIDE R4, R14, 0x24, R2 ;  /* 0x000000240e047825 */ /* 0x001fca00078e0202 */
[----:B-1----:R0:W5:Y:S04]  /*00c0*/  LDG.E R0, desc[UR6][R4.64] ;  /* 0x0000000604007981 */ /* 0x002168000c1e1900 */
[----:B------:R0:W5:Y:S04]  /*00d0*/  LDG.E R8, desc[UR6][R4.64+0x4] ;  /* 0x0000040604087981 */ /* 0x000168000c1e1900 */
[----:B------:R0:W5:Y:S01]  /*00e0*/  LDG.E R9, desc[UR6][R4.64+0x8] ;  /* 0x0000080604097981 */ /* 0x000162000c1e1900 */
[----:B------:R-:W-:Y:S01]  /*00f0*/  ISETP.GE.AND P0, PT, R14, 0x1, PT ;  /* 0x000000010e00780c */ /* 0x000fe20003f06270 */
[----:B------:R-:W-:Y:S01]  /*0100*/  BSSY.RECONVERGENT B0, `(.L_x_0) ;  /* 0x00000c5000007945 */ /* 0x000fe20003800200 */
[----:B------:R-:W-:Y:S01]  /*0110*/  HFMA2 R12, -RZ, RZ, 0, 0 ;  /* 0x00000000ff0c7431 */ /* 0x000fe200000001ff */
[----:B------:R-:W-:-:S02]  /*0120*/  CS2R R10, SRZ ;  /* 0x00000000000a7805 */ /* 0x000fc4000001ff00 */
[----:B------:R-:W-:-:S08]  /*0130*/  MOV R15, RZ ;  /* 0x000000ff000f7202 */ /* 0x000fd00000000f00 */
[----:B0-2---:R-:W-:Y:S05]  /*0140*/  @!P0 BRA `(.L_x_1) ;  /* 0x0000000c00008947 */ /* 0x005fea0003800000 */
[----:B------:R-:W-:Y:S01]  /*0150*/  VIMNMX R6, PT, PT, R14, UR8, PT ;  /* 0x000000080e067c48 */ /* 0x000fe2000bfe0100 */
[----:B------:R-:W-:Y:S01]  /*0160*/  BSSY.RECONVERGENT B1, `(.L_x_2) ;  /* 0x000006f000017945 */ /* 0x000fe20003800200 */
[----:B------:R-:W-:Y:S02]  /*0170*/  MOV R15, RZ ;  /* 0x000000ff000f7202 */ /* 0x000fe40000000f00 */
[C---:B------:R-:W-:Y:S02]  /*0180*/  ISETP.GE.AND P1, PT, R6.reuse, 0x4, PT ;  /* 0x000000040600780c */ /* 0x040fe40003f26270 */
[----:B------:R-:W-:Y:S02]  /*0190*/  VIMNMX R11, PT, PT, R6, 0x1, !PT ;  /* 0x00000001060b7848 */ /* 0x000fe40007fe0100 */
[----:B------:R-:W-:Y:S02]  /*01a0*/  MOV R17, RZ ;  /* 0x000000ff00117202 */ /* 0x000fe40000000f00 */
[----:B------:R-:W-:-:S02]  /*01b0*/  LOP3.LUT R25, R11, 0x3, RZ, 0xc0, !PT ;  /* 0x000000030b197812 */ /* 0x000fc400078ec0ff */
[----:B------:R-:W-:Y:S02]  /*01c0*/  MOV R12, RZ ;  /* 0x000000ff000c7202 */ /* 0x000fe40000000f00 */
[----:B------:R-:W-:Y:S02]  /*01d0*/  ISETP.NE.AND P0, PT, R25, RZ, PT ;  /* 0x000000ff1900720c */ /* 0x000fe40003f05270 */
[----:B------:R-:W-:Y:S01]  /*01e0*/  MOV R10, RZ ;  /* 0x000000ff000a7202 */ /* 0x000fe20000000f00 */
[----:B------:R-:W-:Y:S10]  /*01f0*/  @!P1 BRA `(.L_x_3) ;  /* 0x0000000400949947 */ /* 0x000ff40003800000 */
[----:B------:R-:W0:Y:S01]  /*0200*/  LDCU.64 UR4, c[0x0][0x380] ;  /* 0x00007000ff0477ac */ /* 0x000e220008000a00 */
[----:B------:R-:W-:Y:S01]  /*0210*/  LOP3.LUT R17, R11, 0x7ffffffc, RZ, 0xc0, !PT ;  /* 0x7ffffffc0b117812 */ /* 0x000fe200078ec0ff */
[----:B------:R-:W-:-:S03]  /*0220*/  HFMA2 R15, -RZ, RZ, 0, 0 ;  /* 0x00000000ff0f7431 */ /* 0x000fc600000001ff */
[----:B------:R-:W-:Y:S01]  /*0230*/  IADD3 R13, PT, PT, -R17, RZ, RZ ;  /* 0x000000ff110d7210 */ /* 0x000fe20007ffe1ff */
[----:B0-----:R-:W-:-:S04]  /*0240*/  UIADD3 UR4, UP0, UPT, UR4, 0x48, URZ ;  /* 0x0000004804047890 */ /* 0x001fc8000ff1e0ff */
[----:B------:R-:W-:Y:S02]  /*0250*/  UIADD3.X UR5, UPT, UPT, URZ, UR5, URZ, UP0, !UPT ;  /* 0x00000005ff057290 */ /* 0x000fe400087fe4ff */
[----:B------:R-:W-:-:S04]  /*0260*/  MOV R6, UR4 ;  /* 0x0000000400067c02 */ /* 0x000fc80008000f00 */
[----:B------:R-:W-:-:S07]  /*0270*/  MOV R7, UR5 ;  /* 0x0000000500077c02 */ /* 0x000fce0008000f00 */
.L_x_4:
[----:B------:R-:W2:Y:S04]  /*0280*/  LDG.E R23, desc[UR6][R6.64+-0x44] ;  /* 0xffffbc0606177981 */ /* 0x000ea8000c1e1900 */
[----:B------:R-:W3:Y:S04]  /*0290*/  LDG.E R19, desc[UR6][R6.64+-0x48] ;  /* 0xffffb80606137981 */ /* 0x000ee8000c1e1900 */
[----:B------:R-:W4:Y:S04]  /*02a0*/  LDG.E R18, desc[UR6][R6.64+-0x40] ;  /* 0xffffc00606127981 */ /* 0x000f28000c1e1900 */
[----:B------:R-:W4:Y:S04]  /*02b0*/  LDG.E R29, desc[UR6][R6.64+-0x20] ;  /* 0xffffe006061d7981 */ /* 0x000f28000c1e1900 */
[----:B------:R-:W4:Y:S04]  /*02c0*/  LDG.E R27, desc[UR6][R6.64+-0x24] ;  /* 0xffffdc06061b7981 */ /* 0x000f28000c1e1900 */
[----:B------:R-:W4:Y:S04]  /*02d0*/  LDG.E R16, desc[UR6][R6.64+-0x1c] ;  /* 0xffffe40606107981 */ /* 0x000f28000c1e1900 */
[----:B------:R-:W4:Y:S01]  /*02e0*/  LDG.E R21, desc[UR6][R6.64+-0x30] ;  /* 0xffffd00606157981 */ /* 0x000f22000c1e1900 */
[----:B--2--5:R-:W-:Y:S01]  /*02f0*/  FADD R23, -R8, R23 ;  /* 0x0000001708177221 */ /* 0x024fe20000000100 */
[----:B---3--:R-:W-:-:S03]  /*0300*/  FADD R24, -R0, R19 ;  /* 0x0000001300187221 */ /* 0x008fc60000000100 */
[----:B------:R-:W-:Y:S01]  /*0310*/  FMUL R20, R23, R23 ;  /* 0x0000001717147220 */ /* 0x000fe20000400000 */
[----:B----4-:R-:W-:-:S03]  /*0320*/  FADD R19, -R9, R18 ;  /* 0x0000001209137221 */ /* 0x010fc60000000100 */
[----:B------:R-:W-:Y:S01]  /*0330*/  FFMA R20, R24, R24, R20 ;  /* 0x0000001818147223 */ /* 0x000fe20000000014 */
[----:B------:R-:W-:-:S03]  /*0340*/  FADD R18, -R8, R29 ;  /* 0x0000001d08127221 */ /* 0x000fc60000000100 */
[----:B------:R-:W-:-:S04]  /*0350*/  FFMA R20, R19, R19, R20 ;  /* 0x0000001313147223 */ /* 0x000fc80000000014 */
[----:B------:R-:W-:Y:S01]  /*0360*/  FADD R26, R20, UR9 ;  /* 0x00000009141a7e21 */ /* 0x000fe20008000000 */
[----:B------:R-:W-:-:S04]  /*0370*/  FADD R16, -R9, R16 ;  /* 0x0000001009107221 */ /* 0x000fc80000000100 */
[----:B------:R-:W-:-:S13]  /*0380*/  FSETP.GEU.AND P1, PT, |R26|, 1.175494350822287508e-38, PT ;  /* 0x008000001a00780b */ /* 0x000fda0003f2e200 */
[----:B------:R-:W-:-:S04]  /*0390*/  @!P1 FMUL R26, R26, 16777216 ;  /* 0x4b8000001a1a9820 */ /* 0x000fc80000400000 */
[----:B------:R-:W0:Y:S02]  /*03a0*/  MUFU.RSQ R22, R26 ;  /* 0x0000001a00167308 */ /* 0x000e240000001400 */
[----:B0-----:R-:W-:-:S04]  /*03b0*/  @!P1 FMUL R22, R22, 4096 ;  /* 0x4580000016169820 */ /* 0x001fc80000400000 */
[----:B------:R-:W-:-:S04]  /*03c0*/  FMUL R20, R22, R22 ;  /* 0x0000001616147220 */ /* 0x000fc80000400000 */
[----:B------:R-:W-:Y:S01]  /*03d0*/  FMUL R22, R22, R20 ;  /* 0x0000001416167220 */ /* 0x000fe20000400000 */
[----:B------:R-:W-:Y:S01]  /*03e0*/  FADD R20, -R0, R27 ;  /* 0x0000001b00147221 */ /* 0x000fe20000000100 */
[----:B------:R-:W-:Y:S02]  /*03f0*/  FMUL R27, R18, R18 ;  /* 0x00000012121b7220 */ /* 0x000fe40000400000 */
[----:B------:R-:W-:Y:S02]  /*0400*/  FMUL R21, R22, R21 ;  /* 0x0000001516157220 */ /* 0x000fe40000400000 */
[----:B------:R-:W-:Y:S01]  /*0410*/  FFMA R27, R20, R20, R27 ;  /* 0x00000014141b7223 */ /* 0x000fe2000000001b */
[----:B------:R-:W2:Y:S02]  /*0420*/  LDG.E R22, desc[UR6][R6.64+-0xc] ;  /* 0xfffff40606167981 */ /* 0x000ea4000c1e1900 */
[----:B------:R-:W-:Y:S01]  /*0430*/  FMNMX.NAN R21, R21, 100, PT ;  /* 0x42c8000015157809 */ /* 0x000fe20003820000 */
[----:B------:R-:W-:-:S04]  /*0440*/  FFMA R27, R16, R16, R27 ;  /* 0x00000010101b7223 */ /* 0x000fc8000000001b */
[----:B------:R-:W-:-:S05]  /*0450*/  FADD R28, R27, UR9 ;  /* 0x000000091b1c7e21 */ /* 0x000fca0008000000 */
[----:B------:R-:W-:-:S13]  /*0460*/  FSETP.GEU.AND P1, PT, |R28|, 1.175494350822287508e-38, PT ;  /* 0x008000001c00780b */ /* 0x000fda0003f2e200 */
[----:B------:R-:W-:-:S04]  /*0470*/  @!P1 FMUL R28, R28, 16777216 ;  /* 0x4b8000001c1c9820 */ /* 0x000fc80000400000 */
[----:B------:R-:W0:Y:S01]  /*0480*/  MUFU.RSQ R26, R28 ;  /* 0x0000001c001a7308 */ /* 0x000e220000001400 */
[-C--:B------:R-:W-:Y:S01]  /*0490*/  FFMA R27, R24, R21.reuse, R15 ;  /* 0x00000015181b7223 */ /* 0x080fe2000000000f */
[----:B------:R-:W-:Y:S02]  /*04a0*/  FFMA R24, R23, R21, R12 ;  /* 0x0000001517187223 */ /* 0x000fe4000000000c */
[----:B------:R-:W3:Y:S04]  /*04b0*/  LDG.E R23, desc[UR6][R6.64+0x4] ;  /* 0x0000040606177981 */ /* 0x000ee8000c1e1900 */
[----:B------:R-:W4:Y:S01]  /*04c0*/  LDG.E R12, desc[UR6][R6.64+0x8] ;  /* 0x00000806060c7981 */ /* 0x000f22000c1e1900 */
[----:B0-----:R-:W-:-:S04]  /*04d0*/  @!P1 FMUL R26, R26, 4096 ;  /* 0x458000001a1a9820 */ /* 0x001fc80000400000 */
[----:B------:R-:W-:-:S04]  /*04e0*/  FMUL R15, R26, R26 ;  /* 0x0000001a1a0f7220 */ /* 0x000fc80000400000 */
[----:B------:R-:W-:Y:S02]  /*04f0*/  FMUL R29, R26, R15 ;  /* 0x0000000f1a1d7220 */ /* 0x000fe40000400000 */
[----:B------:R-:W4:Y:S01]  /*0500*/  LDG.E R15, desc[UR6][R6.64] ;  /* 0x00000006060f7981 */ /* 0x000f22000c1e1900 */
[----:B------:R-:W-:-:S03]  /*0510*/  FFMA R21, R19, R21, R10 ;  /* 0x0000001513157223 */ /* 0x000fc6000000000a */
[----:B------:R-:W4:Y:S04]  /*0520*/  LDG.E R19, desc[UR6][R6.64+0x28] ;  /* 0x0000280606137981 */ /* 0x000f28000c1e1900 */
[----:B------:R-:W4:Y:S01]  /*0530*/  LDG.E R10, desc[UR6][R6.64+0x2c] ;  /* 0x00002c06060a7981 */ /* 0x000f22000c1e1900 */
[----:B--2---:R-:W-:-:S03]  /*0540*/  FMUL R29, R29, R22 ;  /* 0x000000161d1d7220 */ /* 0x004fc60000400000 */
[----:B------:R-:W2:Y:S02]  /*0550*/  LDG.E R22, desc[UR6][R6.64+0x18] ;  /* 0x0000180606167981 */ /* 0x000ea4000c1e1900 */
[----:B------:R-:W-:-:S05]  /*0560*/  FMNMX.NAN R29, R29, 100, PT ;  /* 0x42c800001d1d7809 */ /* 0x000fca0003820000 */
[-C--:B------:R-:W-:Y:S02]  /*0570*/  FFMA R16, R16, R29.reuse, R21 ;  /* 0x0000001d10107223 */ /* 0x080fe40000000015 */
[----:B------:R-:W2:Y:S01]  /*0580*/  LDG.E R21, desc[UR6][R6.64+0x24] ;  /* 0x0000240606157981 */ /* 0x000ea2000c1e1900 */
[-C--:B------:R-:W-:Y:S01]  /*0590*/  FFMA R18, R18, R29.reuse, R24 ;  /* 0x0000001d12127223 */ /* 0x080fe20000000018 */
[----:B------:R-:W-:Y:S01]  /*05a0*/  FFMA R20, R20, R29, R27 ;  /* 0x0000001d14147223 */ /* 0x000fe2000000001b */
[----:B---3--:R-:W-:-:S04]  /*05b0*/  FADD R23, -R8, R23 ;  /* 0x0000001708177221 */ /* 0x008fc80000000100 */
[----:B------:R-:W-:Y:S01]  /*05c0*/  FMUL R24, R23, R23 ;  /* 0x0000001717187220 */ /* 0x000fe20000400000 */
[----:B----4-:R-:W-:Y:S01]  /*05d0*/  FADD R27, -R9, R12 ;  /* 0x0000000c091b7221 */ /* 0x010fe20000000100 */
[----:B------:R-:W-:-:S04]  /*05e0*/  FADD R15, -R0, R15 ;  /* 0x0000000f000f7221 */ /* 0x000fc80000000100 */
[----:B------:R-:W-:-:S04]  /*05f0*/  FFMA R24, R15, R15, R24 ;  /* 0x0000000f0f187223 */ /* 0x000fc80000000018 */
[----:B------:R-:W-:-:S04]  /*0600*/  FFMA R24, R27, R27, R24 ;  /* 0x0000001b1b187223 */ /* 0x000fc80000000018 */
[----:B------:R-:W-:-:S05]  /*0610*/  FADD R24, R24, UR9 ;  /* 0x0000000918187e21 */ /* 0x000fca0008000000 */
[----:B------:R-:W-:-:S13]  /*0620*/  FSETP.GEU.AND P1, PT, |R24|, 1.175494350822287508e-38, PT ;  /* 0x008000001800780b */ /* 0x000fda0003f2e200 */
[----:B------:R-:W-:-:S04]  /*0630*/  @!P1 FMUL R24, R24, 16777216 ;  /* 0x4b80000018189820 */ /* 0x000fc80000400000 */
[----:B------:R-:W0:Y:S02]  /*0640*/  MUFU.RSQ R12, R24 ;  /* 0x00000018000c7308 */ /* 0x000e240000001400 */
[----:B0-----:R-:W-:-:S04]  /*0650*/  @!P1 FMUL R12, R12, 4096 ;  /* 0x458000000c0c9820 */ /* 0x001fc80000400000 */
[----:B------:R-:W-:-:S04]  /*0660*/  FMUL R29, R12, R12 ;  /* 0x0000000c0c1d7220 */ /* 0x000fc80000400000 */
[----:B------:R-:W-:Y:S02]  /*0670*/  FMUL R29, R12, R29 ;  /* 0x0000001d0c1d7220 */ /* 0x000fe40000400000 */
[----:B------:R0:W3:Y:S01]  /*0680*/  LDG.E R12, desc[UR6][R6.64+0x3c] ;  /* 0x00003c06060c7981 */ /* 0x0000e2000c1e1900 */
[----:B------:R-:W-:-:S04]  /*0690*/  FADD R19, -R8, R19 ;  /* 0x0000001308137221 */ /* 0x000fc80000000100 */
[----:B------:R-:W-:Y:S01]  /*06a0*/  FMUL R26, R19, R19 ;  /* 0x00000013131a7220 */ /* 0x000fe20000400000 */
[----:B------:R-:W-:Y:S01]  /*06b0*/  FADD R10, -R9, R10 ;  /* 0x0000000a090a7221 */ /* 0x000fe20000000100 */
[----:B------:R-:W-:Y:S02]  /*06c0*/  IADD3 R13, PT, PT, R13, 0x4, RZ ;  /* 0x000000040d0d7810 */ /* 0x000fe40007ffe0ff */
[----:B0-----:R-:W-:-:S04]  /*06d0*/  IADD3 R6, P2, PT, R6, 0x90, RZ ;  /* 0x0000009006067810 */ /* 0x001fc80007f5e0ff */
[----:B------:R-:W-:Y:S01]  /*06e0*/  IADD3.X R7, PT, PT, RZ, R7, RZ, P2, !PT ;  /* 0x00000007ff077210 */ /* 0x000fe200017fe4ff */
[----:B--2---:R-:W-:Y:S01]  /*06f0*/  FMUL R22, R29, R22 ;  /* 0x000000161d167220 */ /* 0x004fe20000400000 */
[----:B------:R-:W-:-:S04]  /*0700*/  FADD R21, -R0, R21 ;  /* 0x0000001500157221 */ /* 0x000fc80000000100 */
[----:B------:R-:W-:-:S04]  /*0710*/  FFMA R29, R21, R21, R26 ;  /* 0x00000015151d7223 */ /* 0x000fc8000000001a */
[----:B------:R-:W-:-:S04]  /*0720*/  FFMA R29, R10, R10, R29 ;  /* 0x0000000a0a1d7223 */ /* 0x000fc8000000001d */
[----:B------:R-:W-:-:S05]  /*0730*/  FADD R29, R29, UR9 ;  /* 0x000000091d1d7e21 */ /* 0x000fca0008000000 */
[----:B------:R-:W-:-:S13]  /*0740*/  FSETP.GEU.AND P1, PT, |R29|, 1.175494350822287508e-38, PT ;  /* 0x008000001d00780b */ /* 0x000fda0003f2e200 */
[----:B------:R-:W-:-:S04]  /*0750*/  @!P1 FMUL R29, R29, 16777216 ;  /* 0x4b8000001d1d9820 */ /* 0x000fc80000400000 */
[----:B------:R-:W0:Y:S01]  /*0760*/  MUFU.RSQ R24, R29 ;  /* 0x0000001d00187308 */ /* 0x000e220000001400 */
[----:B------:R-:W-:Y:S01]  /*0770*/  FMNMX.NAN R22, R22, 100, PT ;  /* 0x42c8000016167809 */ /* 0x000fe20003820000 */
[----:B0-----:R-:W-:Y:S01]  /*0780*/  @!P1 FMUL R24, R24, 4096 ;  /* 0x4580000018189820 */ /* 0x001fe20000400000 */
[----:B------:R-:W-:-:S03]  /*0790*/  ISETP.NE.AND P1, PT, R13, RZ, PT ;  /* 0x000000ff0d00720c */ /* 0x000fc60003f25270 */
[----:B------:R-:W-:-:S04]  /*07a0*/  FMUL R26, R24, R24 ;  /* 0x00000018181a7220 */ /* 0x000fc80000400000 */
[----:B------:R-:W-:Y:S01]  /*07b0*/  FMUL R26, R24, R26 ;  /* 0x0000001a181a7220 */ /* 0x000fe20000400000 */
[-C--:B------:R-:W-:Y:S01]  /*07c0*/  FFMA R18, R23, R22.reuse, R18 ;  /* 0x0000001617127223 */ /* 0x080fe20000000012 */
[-C--:B------:R-:W-:Y:S01]  /*07d0*/  FFMA R20, R15, R22.reuse, R20 ;  /* 0x000000160f147223 */ /* 0x080fe20000000014 */
[----:B------:R-:W-:Y:S01]  /*07e0*/  FFMA R27, R27, R22, R16 ;  /* 0x000000161b1b7223 */ /* 0x000fe20000000010 */
[----:B---3--:R-:W-:-:S05]  /*07f0*/  FMUL R12, R26, R12 ;  /* 0x0000000c1a0c7220 */ /* 0x008fca0000400000 */
[----:B------:R-:W-:-:S05]  /*0800*/  FMNMX.NAN R23, R12, 100, PT ;  /* 0x42c800000c177809 */ /* 0x000fca0003820000 */
[-C--:B------:R-:W-:Y:S01]  /*0810*/  FFMA R15, R21, R23.reuse, R20 ;  /* 0x00000017150f7223 */ /* 0x080fe20000000014 */
[-C--:B------:R-:W-:Y:S01]  /*0820*/  FFMA R12, R19, R23.reuse, R18 ;  /* 0x00000017130c7223 */ /* 0x080fe20000000012 */
[----:B------:R-:W-:Y:S01]  /*0830*/  FFMA R10, R10, R23, R27 ;  /* 0x000000170a0a7223 */ /* 0x000fe2000000001b */
[----:B------:R-:W-:Y:S06]  /*0840*/  @P1 BRA `(.L_x_4) ;  /* 0xfffffff8008c1947 */ /* 0x000fec000383ffff */
.L_x_3:
[----:B------:R-:W-:Y:S05]  /*0850*/  BSYNC.RECONVERGENT B1 ;  /* 0x0000000000017941 */ /* 0x000fea0003800200 */
.L_x_2:
[----:B------:R-:W-:Y:S05]  /*0860*/  @!P0 BRA `(.L_x_1) ;  /* 0x0000000400388947 */ /* 0x000fea0003800000 */
[----:B------:R-:W-:Y:S01]  /*0870*/  ISETP.NE.AND P1, PT, R25, 0x1, PT ;  /* 0x000000011900780c */ /* 0x000fe20003f25270 */
[----:B------:R-:W-:Y:S01]  /*0880*/  BSSY.RECONVERGENT B1, `(.L_x_5) ;  /* 0x0000033000017945 */ /* 0x000fe20003800200 */
[----:B------:R-:W-:-:S04]  /*0890*/  LOP3.LUT R6, R11, 0x1, RZ, 0xc0, !PT ;  /* 0x000000010b067812 */ /* 0x000fc800078ec0ff */
[----:B------:R-:W-:-:S07]  /*08a0*/  ISETP.NE.U32.AND P0, PT, R6, 0x1, PT ;  /* 0x000000010600780c */ /* 0x000fce0003f05070 */
[----:B------:R-:W-:Y:S06]  /*08b0*/  @!P1 BRA `(.L_x_6) ;  /* 0x0000000000bc9947 */ /* 0x000fec0003800000 */
[C---:B------:R-:W-:Y:S01]  /*08c0*/  IMAD.WIDE.U32 R6, R17.reuse, 0x24, R2 ;  /* 0x0000002411067825 */ /* 0x040fe200078e0002 */
[----:B------:R-:W0:Y:S04]  /*08d0*/  LDCU UR4, c[0x0][0x390] ;  /* 0x00007200ff0477ac */ /* 0x000e280008000800 */
[----:B------:R-:W2:Y:S04]  /*08e0*/  LDG.E R19, desc[UR6][R6.64+0x4] ;  /* 0x0000040606137981 */ /* 0x000ea8000c1e1900 */
[----:B------:R-:W3:Y:S04]  /*08f0*/  LDG.E R21, desc[UR6][R6.64] ;  /* 0x0000000606157981 */ /* 0x000ee8000c1e1900 */
[----:B------:R-:W4:Y:S04]  /*0900*/  LDG.E R23, desc[UR6][R6.64+0x28] ;  /* 0x0000280606177981 */ /* 0x000f28000c1e1900 */
[----:B------:R-:W4:Y:S04]  /*0910*/  LDG.E R24, desc[UR6][R6.64+0x8] ;  /* 0x0000080606187981 */ /* 0x000f28000c1e1900 */
[----:B------:R-:W4:Y:S04]  /*0920*/  LDG.E R27, desc[UR6][R6.64+0x24] ;  /* 0x00002406061b7981 */ /* 0x000f28000c1e1900 */
[----:B------:R-:W4:Y:S04]  /*0930*/  LDG.E R22, desc[UR6][R6.64+0x2c] ;  /* 0x00002c0606167981 */ /* 0x000f28000c1e1900 */
[----:B------:R-:W4:Y:S04]  /*0940*/  LDG.E R13, desc[UR6][R6.64+0x18] ;  /* 0x00001806060d7981 */ /* 0x000f28000c1e1900 */
[----:B------:R1:W4:Y:S01]  /*0950*/  LDG.E R16, desc[UR6][R6.64+0x3c] ;  /* 0x00003c0606107981 */ /* 0x000322000c1e1900 */
[----:B------:R-:W-:Y:S01]  /*0960*/  IADD3 R17, PT, PT, R17, 0x2, RZ ;  /* 0x0000000211117810 */ /* 0x000fe20007ffe0ff */
[----:B--2--5:R-:W-:Y:S01]  /*0970*/  FADD R19, -R8, R19 ;  /* 0x0000001308137221 */ /* 0x024fe20000000100 */
[----:B---3--:R-:W-:-:S03]  /*0980*/  FADD R20, -R0, R21 ;  /* 0x0000001500147221 */ /* 0x008fc60000000100 */
[----:B------:R-:W-:Y:S01]  /*0990*/  FMUL R25, R19, R19 ;  /* 0x0000001313197220 */ /* 0x000fe20000400000 */
[----:B----4-:R-:W-:Y:S01]  /*09a0*/  FADD R18, -R8, R23 ;  /* 0x0000001708127221 */ /* 0x010fe20000000100 */
[----:B------:R-:W-:-:S03]  /*09b0*/  FADD R23, -R9, R24 ;  /* 0x0000001809177221 */ /* 0x000fc60000000100 */
[----:B------:R-:W-:Y:S01]  /*09c0*/  FMUL R26, R18, R18 ;  /* 0x00000012121a7220 */ /* 0x000fe20000400000 */
[----:B------:R-:W-:Y:S01]  /*09d0*/  FFMA R24, R20, R20, R25 ;  /* 0x0000001414187223 */ /* 0x000fe20000000019 */
[----:B------:R-:W-:-:S03]  /*09e0*/  FADD R21, -R0, R27 ;  /* 0x0000001b00157221 */ /* 0x000fc60000000100 */
[----:B------:R-:W-:Y:S01]  /*09f0*/  FFMA R24, R23, R23, R24 ;  /* 0x0000001717187223 */ /* 0x000fe20000000018 */
[----:B------:R-:W-:Y:S01]  /*0a00*/  FADD R22, -R9, R22 ;  /* 0x0000001609167221 */ /* 0x000fe20000000100 */
[----:B-1----:R-:W-:Y:S02]  /*0a10*/  FFMA R7, R21, R21, R26 ;  /* 0x0000001515077223 */ /* 0x002fe4000000001a */
[----:B0-----:R-:W-:Y:S02]  /*0a20*/  FADD R24, R24, UR4 ;  /* 0x0000000418187e21 */ /* 0x001fe40008000000 */
[----:B------:R-:W-:-:S03]  /*0a30*/  FFMA R7, R22, R22, R7 ;  /* 0x0000001616077223 */ /* 0x000fc60000000007 */
[----:B------:R-:W-:Y:S01]  /*0a40*/  FSETP.GEU.AND P1, PT, |R24|, 1.175494350822287508e-38, PT ;  /* 0x008000001800780b */ /* 0x000fe20003f2e200 */
[----:B------:R-:W-:-:S05]  /*0a50*/  FADD R25, R7, UR4 ;  /* 0x0000000407197e21 */ /* 0x000fca0008000000 */
[----:B------:R-:W-:-:S07]  /*0a60*/  FSETP.GEU.AND P2, PT, |R25|, 1.175494350822287508e-38, PT ;  /* 0x008000001900780b */ /* 0x000fce0003f4e200 */
[----:B------:R-:W-:-:S04]  /*0a70*/  @!P1 FMUL R24, R24, 16777216 ;  /* 0x4b80000018189820 */ /* 0x000fc80000400000 */
[----:B------:R-:W0:Y:S02]  /*0a80*/  MUFU.RSQ R6, R24 ;  /* 0x0000001800067308 */ /* 0x000e240000001400 */
[----:B------:R-:W-:-:S06]  /*0a90*/  @!P2 FMUL R25, R25, 16777216 ;  /* 0x4b8000001919a820 */ /* 0x000fcc0000400000 */
[----:B------:R-:W1:Y:S01]  /*0aa0*/  MUFU.RSQ R26, R25 ;  /* 0x00000019001a7308 */ /* 0x000e620000001400 */
[----:B0-----:R-:W-:-:S04]  /*0ab0*/  @!P1 FMUL R6, R6, 4096 ;  /* 0x4580000006069820 */ /* 0x001fc80000400000 */
[----:B------:R-:W-:Y:S01]  /*0ac0*/  FMUL R7, R6, R6 ;  /* 0x0000000606077220 */ /* 0x000fe20000400000 */
[----:B-1----:R-:W-:-:S03]  /*0ad0*/  @!P2 FMUL R26, R26, 4096 ;  /* 0x458000001a1aa820 */ /* 0x002fc60000400000 */
[----:B------:R-:W-:Y:S01]  /*0ae0*/  FMUL R6, R6, R7 ;  /* 0x0000000706067220 */ /* 0x000fe20000400000 */
[----:B------:R-:W-:-:S03]  /*0af0*/  FMUL R27, R26, R26 ;  /* 0x0000001a1a1b7220 */ /* 0x000fc60000400000 */
[----:B------:R-:W-:Y:S01]  /*0b00*/  FMUL R6, R6, R13 ;  /* 0x0000000d06067220 */ /* 0x000fe20000400000 */
[----:B------:R-:W-:-:S04]  /*0b10*/  FMUL R27, R26, R27 ;  /* 0x0000001b1a1b7220 */ /* 0x000fc80000400000 */
[----:B------:R-:W-:Y:S01]  /*0b20*/  FMNMX.NAN R6, R6, 100, PT ;  /* 0x42c8000006067809 */ /* 0x000fe20003820000 */
[----:B------:R-:W-:-:S04]  /*0b30*/  FMUL R16, R27, R16 ;  /* 0x000000101b107220 */ /* 0x000fc80000400000 */
[-C--:B------:R-:W-:Y:S01]  /*0b40*/  FFMA R20, R20, R6.reuse, R15 ;  /* 0x0000000614147223 */ /* 0x080fe2000000000f */
[-C--:B------:R-:W-:Y:S01]  /*0b50*/  FFMA R19, R19, R6.reuse, R12 ;  /* 0x0000000613137223 */ /* 0x080fe2000000000c */
[----:B------:R-:W-:Y:S01]  /*0b60*/  FMNMX.NAN R16, R16, 100, PT ;  /* 0x42c8000010107809 */ /* 0x000fe20003820000 */
[----:B------:R-:W-:-:S04]  /*0b70*/  FFMA R23, R23, R6, R10 ;  /* 0x0000000617177223 */ /* 0x000fc8000000000a */
[-C--:B------:R-:W-:Y:S01]  /*0b80*/  FFMA R15, R21, R16.reuse, R20 ;  /* 0x00000010150f7223 */ /* 0x080fe20000000014 */
[-C--:B------:R-:W-:Y:S01]  /*0b90*/  FFMA R12, R18, R16.reuse, R19 ;  /* 0x00000010120c7223 */ /* 0x080fe20000000013 */
[----:B------:R-:W-:-:S07]  /*0ba0*/  FFMA R10, R22, R16, R23 ;  /* 0x00000010160a7223 */ /* 0x000fce0000000017 */
.L_x_6:
[----:B------:R-:W-:Y:S05]  /*0bb0*/  BSYNC.RECONVERGENT B1 ;  /* 0x0000000000017941 */ /* 0x000fea0003800200 */
.L_x_5:
[----:B------:R-:W-:Y:S05]  /*0bc0*/  @P0 BRA `(.L_x_1) ;  /* 0x0000000000600947 */ /* 0x000fea0003800000 */
[----:B------:R-:W-:Y:S01]  /*0bd0*/  IMAD.WIDE.U32 R6, R17, 0x24, R2 ;  /* 0x0000002411067825 */ /* 0x000fe200078e0002 */
[----:B------:R-:W0:Y:S04]  /*0be0*/  LDCU UR4, c[0x0][0x390] ;  /* 0x00007200ff0477ac */ /* 0x000e280008000800 */
[----:B------:R-:W2:Y:S04]  /*0bf0*/  LDG.E R17, desc[UR6][R6.64+0x4] ;  /* 0x0000040606117981 */ /* 0x000ea8000c1e1900 */
[----:B------:R-:W3:Y:S04]  /*0c00*/  LDG.E R13, desc[UR6][R6.64] ;  /* 0x00000006060d7981 */ /* 0x000ee8000c1e1900 */
[----:B------:R-:W4:Y:S04]  /*0c10*/  LDG.E R18, desc[UR6][R6.64+0x8] ;  /* 0x0000080606127981 */ /* 0x000f28000c1e1900 */
[----:B------:R1:W4:Y:S01]  /*0c20*/  LDG.E R20, desc[UR6][R6.64+0x18] ;  /* 0x0000180606147981 */ /* 0x000322000c1e1900 */
[----:B--2--5:R-:W-:Y:S01]  /*0c30*/  FADD R17, -R8, R17 ;  /* 0x0000001108117221 */ /* 0x024fe20000000100 */
[----:B---3--:R-:W-:-:S03]  /*0c40*/  FADD R16, -R0, R13 ;  /* 0x0000000d00107221 */ /* 0x008fc60000000100 */
[----:B------:R-:W-:Y:S01]  /*0c50*/  FMUL R19, R17, R17 ;  /* 0x0000001111137220 */ /* 0x000fe20000400000 */
[----:B----4-:R-:W-:-:S03]  /*0c60*/  FADD R13, -R9, R18 ;  /* 0x00000012090d7221 */ /* 0x010fc60000000100 */
[----:B------:R-:W-:-:S04]  /*0c70*/  FFMA R18, R16, R16, R19 ;  /* 0x0000001010127223 */ /* 0x000fc80000000013 */
[----:B------:R-:W-:-:S04]  /*0c80*/  FFMA R18, R13, R13, R18 ;  /* 0x0000000d0d127223 */ /* 0x000fc80000000012 */
[----:B0-----:R-:W-:-:S05]  /*0c90*/  FADD R18, R18, UR4 ;  /* 0x0000000412127e21 */ /* 0x001fca0008000000 */
[----:B------:R-:W-:-:S13]  /*0ca0*/  FSETP.GEU.AND P0, PT, |R18|, 1.175494350822287508e-38, PT ;  /* 0x008000001200780b */ /* 0x000fda0003f0e200 */
[----:B------:R-:W-:-:S04]  /*0cb0*/  @!P0 FMUL R18, R18, 16777216 ;  /* 0x4b80000012128820 */ /* 0x000fc80000400000 */
[----:B-1----:R-:W0:Y:S02]  /*0cc0*/  MUFU.RSQ R6, R18 ;  /* 0x0000001200067308 */ /* 0x002e240000001400 */
[----:B0-----:R-:W-:-:S04]  /*0cd0*/  @!P0 FMUL R6, R6, 4096 ;  /* 0x4580000006068820 */ /* 0x001fc80000400000 */
[----:B------:R-:W-:-:S04]  /*0ce0*/  FMUL R7, R6, R6 ;  /* 0x0000000606077220 */ /* 0x000fc80000400000 */
[----:B------:R-:W-:-:S04]  /*0cf0*/  FMUL R7, R6, R7 ;  /* 0x0000000706077220 */ /* 0x000fc80000400000 */
[----:B------:R-:W-:-:S05]  /*0d00*/  FMUL R7, R7, R20 ;  /* 0x0000001407077220 */ /* 0x000fca0000400000 */
[----:B------:R-:W-:-:S05]  /*0d10*/  FMNMX.NAN R7, R7, 100, PT ;  /* 0x42c8000007077809 */ /* 0x000fca0003820000 */
[-C--:B------:R-:W-:Y:S01]  /*0d20*/  FFMA R15, R16, R7.reuse, R15 ;  /* 0x00000007100f7223 */ /* 0x080fe2000000000f */
[-C--:B------:R-:W-:Y:S01]  /*0d30*/  FFMA R12, R17, R7.reuse, R12 ;  /* 0x00000007110c7223 */ /* 0x080fe2000000000c */
[----:B------:R-:W-:-:S07]  /*0d40*/  FFMA R10, R13, R7, R10 ;  /* 0x000000070d0a7223 */ /* 0x000fce000000000a */
.L_x_1:
[----:B------:R-:W-:Y:S05]  /*0d50*/  BSYNC.RECONVERGENT B0 ;  /* 0x0000000000007941 */ /* 0x000fea0003800200 */
.L_x_0:
[----:B------:R-:W-:Y:S01]  /*0d60*/  ISETP.GE.AND P0, PT, R11, UR8, PT ;  /* 0x000000080b007c0c */ /* 0x000fe2000bf06270 */
[----:B------:R-:W0:Y:S01]  /*0d70*/  LDCU UR5, c[0x0][0x390] ;  /* 0x00007200ff0577ac */ /* 0x000e220008000800 */
[----:B------:R-:W-:Y:S11]  /*0d80*/  BSSY.RECONVERGENT B0, `(.L_x_7) ;  /* 0x00000db000007945 */ /* 0x000ff60003800200 */
[----:B------:R-:W-:Y:S05]  /*0d90*/  @P0 BRA `(.L_x_8) ;  /* 0x0000000c00640947 */ /* 0x000fea0003800000 */
[----:B------:R-:W-:Y:S01]  /*0da0*/  ISETP.NE.AND P0, PT, R14, R11, PT ;  /* 0x0000000b0e00720c */ /* 0x000fe20003f05270 */
[----:B------:R-:W-:-:S12]  /*0db0*/  BSSY.RECONVERGENT B1, `(.L_x_9) ;  /* 0x000001a000017945 */ /* 0x000fd80003800200 */
[----:B------:R-:W-:Y:S05]  /*0dc0*/  @!P0 BRA `(.L_x_10) ;  /* 0x0000000000608947 */ /* 0x000fea0003800000 */
[----:B------:R-:W-:Y:S01]  /*0dd0*/  IMAD.WIDE.U32 R6, R11, 0x24, R2 ;  /* 0x000000240b067825 */ /* 0x000fe200078e0002 */
[----:B------:R-:W1:Y:S04]  /*0de0*/  LDCU UR4, c[0x0][0x390] ;  /* 0x00007200ff0477ac */ /* 0x000e680008000800 */
        /* <DEDUP_REMOVED lines=10> */
[----:B-1----:R-:W-:-:S05]  /*0e90*/  FADD R16, R16, UR4 ;  /* 0x0000000410107e21 */ /* 0x002fca0008000000 */
[----:B------:R-:W-:-:S13]  /*0ea0*/  FSETP.GEU.AND P0, PT, |R16|, 1.175494350822287508e-38, PT ;  /* 0x008000001000780b */ /* 0x000fda0003f0e200 */
[----:B------:R-:W-:-:S04]  /*0eb0*/  @!P0 FMUL R16, R16, 16777216 ;  /* 0x4b80000010108820 */ /* 0x000fc80000400000 */
[----:B0-----:R-:W0:Y:S02]  /*0ec0*/  MUFU.RSQ R6, R16 ;  /* 0x0000001000067308 */ /* 0x001e240000001400 */
        /* <DEDUP_REMOVED lines=8> */
.L_x_10:
[----:B0-----:R-:W-:Y:S05]  /*0f50*/  BSYNC.RECONVERGENT B1 ;  /* 0x0000000000017941 */ /* 0x001fea0003800200 */
.L_x_9:
[----:B------:R-:W-:-:S04]  /*0f60*/  IADD3 R11, PT, PT, R11, 0x1, RZ ;  /* 0x000000010b0b7810 */ /* 0x000fc80007ffe0ff */
[----:B------:R-:W-:-:S13]  /*0f70*/  ISETP.GE.AND P0, PT, R11, UR8, PT ;  /* 0x000000080b007c0c */ /* 0x000fda000bf06270 */
[----:B------:R-:W-:Y:S05]  /*0f80*/  @P0 BRA `(.L_x_8) ;  /* 0x0000000800e80947 */ /* 0x000fea0003800000 */
[C---:B------:R-:W-:Y:S01]  /*0f90*/  IADD3 R6, PT, PT, R11.reuse, -UR8, RZ ;  /* 0x800000080b067c10 */ /* 0x040fe2000fffe0ff */
[----:B------:R-:W-:Y:S01]  /*0fa0*/  BSSY.RECONVERGENT B1, `(.L_x_11) ;  /* 0x0000069000017945 */ /* 0x000fe20003800200 */
[----:B------:R-:W-:Y:S02]  /*0fb0*/  IADD3 R14, PT, PT, -R11, UR8, RZ ;  /* 0x000000080b0e7c10 */ /* 0x000fe4000fffe1ff */
[----:B------:R-:W-:Y:S02]  /*0fc0*/  ISETP.GT.U32.AND P1, PT, R6, -0x4, PT ;  /* 0xfffffffc0600780c */ /* 0x000fe40003f24070 */
[----:B------:R-:W-:-:S04]  /*0fd0*/  LOP3.LUT R22, R14, 0x3, RZ, 0xc0, !PT ;  /* 0x000000030e167812 */ /* 0x000fc800078ec0ff */
[----:B------:R-:W-:-:S07]  /*0fe0*/  ISETP.NE.AND P0, PT, R22, RZ, PT ;  /* 0x000000ff1600720c */ /* 0x000fce0003f05270 */
[----:B------:R-:W-:Y:S06]  /*0ff0*/  @P1 BRA `(.L_x_12) ;  /* 0x00000004008c1947 */ /* 0x000fec0003800000 */
[----:B------:R-:W-:Y:S01]  /*1000*/  IMAD.WIDE.U32 R6, R11, 0x24, R2 ;  /* 0x000000240b067825 */ /* 0x000fe200078e0002 */
[----:B------:R-:W-:Y:S02]  /*1010*/  LOP3.LUT R13, R14, 0xfffffffc, RZ, 0xc0, !PT ;  /* 0xfffffffc0e0d7812 */ /* 0x000fe400078ec0ff */
[----:B------:R-:W-:Y:S02]  /*1020*/  IADD3 R6, P1, PT, R6, 0x48, RZ ;  /* 0x0000004806067810 */ /* 0x000fe40007f3e0ff */
[----:B------:R-:W-:Y:S02]  /*1030*/  IADD3 R13, PT, PT, -R13, RZ, RZ ;  /* 0x000000ff0d0d7210 */ /* 0x000fe40007ffe1ff */
[----:B------:R-:W-:-:S09]  /*1040*/  IADD3.X R7, PT, PT, RZ, R7, RZ, P1, !PT ;  /* 0x00000007ff077210 */ /* 0x000fd20000ffe4ff */
.L_x_13:
[----:B------:R-:W2:Y:S04]  /*1050*/  LDG.E R23, desc[UR6][R6.64+-0x44] ;  /* 0xffffbc0606177981 */ /* 0x000ea8000c1e1900 */
[----:B------:R-:W3:Y:S04]  /*1060*/  LDG.E R21, desc[UR6][R6.64+-0x48] ;  /* 0xffffb80606157981 */ /* 0x000ee8000c1e1900 */
[----:B------:R-:W4:Y:S04]  /*1070*/  LDG.E R26, desc[UR6][R6.64+-0x40] ;  /* 0xffffc006061a7981 */ /* 0x000f28000c1e1900 */
        /* <DEDUP_REMOVED lines=17> */
[----:B------:R-:W-:-:S04]  /*1190*/  FMUL R21, R21, R28 ;  /* 0x0000001c15157220 */ /* 0x000fc80000400000 */
[----:B------:R-:W-:-:S05]  /*11a0*/  FMUL R21, R21, R18 ;  /* 0x0000001215157220 */ /* 0x000fca0000400000 */
[----:B------:R-:W-:-:S05]  /*11b0*/  FMNMX.NAN R21, R21, 100, PT ;  /* 0x42c8000015157809 */ /* 0x000fca0003820000 */
[-C--:B------:R-:W-:Y:S01]  /*11c0*/  FFMA R27, R24, R21.reuse, R15 ;  /* 0x00000015181b7223 */ /* 0x080fe2000000000f */
[----:B------:R-:W-:Y:S01]  /*11d0*/  FADD R15, -R8, R17 ;  /* 0x00000011080f7221 */ /* 0x000fe20000000100 */
[----:B------:R-:W-:Y:S01]  /*11e0*/  FFMA R18, R23, R21, R12 ;  /* 0x0000001517127223 */ /* 0x000fe2000000000c */
[----:B------:R-:W2:Y:S01]  /*11f0*/  LDG.E R17, desc[UR6][R6.64+0x4] ;  /* 0x0000040606117981 */ /* 0x000ea2000c1e1900 */
[----:B------:R-:W-:Y:S01]  /*1200*/  FADD R24, -R0, R19 ;  /* 0x0000001300187221 */ /* 0x000fe20000000100 */
[----:B------:R-:W-:Y:S02]  /*1210*/  FMUL R23, R15, R15 ;  /* 0x0000000f0f177220 */ /* 0x000fe40000400000 */
[----:B------:R-:W3:Y:S01]  /*1220*/  LDG.E R19, desc[UR6][R6.64] ;  /* 0x0000000606137981 */ /* 0x000ee2000c1e1900 */
[----:B------:R-:W-:Y:S01]  /*1230*/  FADD R16, -R9, R16 ;  /* 0x0000001009107221 */ /* 0x000fe20000000100 */
[----:B------:R-:W-:Y:S02]  /*1240*/  FFMA R23, R24, R24, R23 ;  /* 0x0000001818177223 */ /* 0x000fe40000000017 */
[----:B------:R-:W4:Y:S01]  /*1250*/  LDG.E R12, desc[UR6][R6.64+0x8] ;  /* 0x00000806060c7981 */ /* 0x000f22000c1e1900 */
[----:B------:R-:W-:Y:S01]  /*1260*/  FFMA R25, R25, R21, R10 ;  /* 0x0000001519197223 */ /* 0x000fe2000000000a */
[----:B------:R-:W-:-:S02]  /*1270*/  FFMA R23, R16, R16, R23 ;  /* 0x0000001010177223 */ /* 0x000fc40000000017 */
[----:B------:R-:W4:Y:S02]  /*1280*/  LDG.E R21, desc[UR6][R6.64+0x28] ;  /* 0x0000280606157981 */ /* 0x000f24000c1e1900 */
[----:B------:R-:W-:-:S05]  /*1290*/  FADD R26, R23, UR5 ;  /* 0x00000005171a7e21 */ /* 0x000fca0008000000 */
[----:B------:R-:W-:-:S13]  /*12a0*/  FSETP.GEU.AND P1, PT, |R26|, 1.175494350822287508e-38, PT ;  /* 0x008000001a00780b */ /* 0x000fda0003f2e200 */
[----:B------:R-:W-:-:S04]  /*12b0*/  @!P1 FMUL R26, R26, 16777216 ;  /* 0x4b8000001a1a9820 */ /* 0x000fc80000400000 */
[----:B------:R-:W0:Y:S02]  /*12c0*/  MUFU.RSQ R23, R26 ;  /* 0x0000001a00177308 */ /* 0x000e240000001400 */
[----:B0-----:R-:W-:-:S04]  /*12d0*/  @!P1 FMUL R23, R23, 4096 ;  /* 0x4580000017179820 */ /* 0x001fc80000400000 */
[----:B------:R-:W-:-:S04]  /*12e0*/  FMUL R10, R23, R23 ;  /* 0x00000017170a7220 */ /* 0x000fc80000400000 */
[----:B------:R-:W-:Y:S02]  /*12f0*/  FMUL R29, R23, R10 ;  /* 0x0000000a171d7220 */ /* 0x000fe40000400000 */
[----:B------:R-:W4:Y:S04]  /*1300*/  LDG.E R23, desc[UR6][R6.64+0x24] ;  /* 0x0000240606177981 */ /* 0x000f28000c1e1900 */
[----:B------:R-:W4:Y:S01]  /*1310*/  LDG.E R10, desc[UR6][R6.64+0x2c] ;  /* 0x00002c06060a7981 */ /* 0x000f22000c1e1900 */
[----:B------:R-:W-:-:S05]  /*1320*/  FMUL R20, R29, R20 ;  /* 0x000000141d147220 */ /* 0x000fca0000400000 */
[----:B------:R-:W-:-:S05]  /*1330*/  FMNMX.NAN R20, R20, 100, PT ;  /* 0x42c8000014147809 */ /* 0x000fca0003820000 */
[-C--:B------:R-:W-:Y:S02]  /*1340*/  FFMA R27, R24, R20.reuse, R27 ;  /* 0x00000014181b7223 */ /* 0x080fe4000000001b */
[----:B------:R-:W4:Y:S01]  /*1350*/  LDG.E R24, desc[UR6][R6.64+0x18] ;  /* 0x0000180606187981 */ /* 0x000f22000c1e1900 */
[----:B------:R-:W-:-:S03]  /*1360*/  FFMA R18, R15, R20, R18 ;  /* 0x000000140f127223 */ /* 0x000fc60000000012 */
[----:B------:R0:W4:Y:S01]  /*1370*/  LDG.E R15, desc[UR6][R6.64+0x3c] ;  /* 0x00003c06060f7981 */ /* 0x000122000c1e1900 */
[----:B------:R-:W-:Y:S01]  /*1380*/  FFMA R25, R16, R20, R25 ;  /* 0x0000001410197223 */ /* 0x000fe20000000019 */
[----:B------:R-:W-:Y:S02]  /*1390*/  IADD3 R13, PT, PT, R13, 0x4, RZ ;  /* 0x000000040d0d7810 */ /* 0x000fe40007ffe0ff */
[----:B------:R-:W-:Y:S02]  /*13a0*/  IADD3 R11, PT, PT, R11, 0x4, RZ ;  /* 0x000000040b0b7810 */ /* 0x000fe40007ffe0ff */
[----:B0-----:R-:W-:-:S04]  /*13b0*/  IADD3 R6, P2, PT, R6, 0x90, RZ ;  /* 0x0000009006067810 */ /* 0x001fc80007f5e0ff */
[----:B------:R-:W-:Y:S01]  /*13c0*/  IADD3.X R7, PT, PT, RZ, R7, RZ, P2, !PT ;  /* 0x00000007ff077210 */ /* 0x000fe200017fe4ff */
[----:B--2---:R-:W-:Y:S01]  /*13d0*/  FADD R17, -R8, R17 ;  /* 0x0000001108117221 */ /* 0x004fe20000000100 */
        /* <DEDUP_REMOVED lines=8> */
[----:B------:R-:W0:Y:S01]  /*1460*/  MUFU.RSQ R19, R20 ;  /* 0x0000001400137308 */ /* 0x000e220000001400 */
[----:B------:R-:W-:Y:S01]  /*1470*/  FADD R21, -R8, R21 ;  /* 0x0000001508157221 */ /* 0x000fe20000000100 */
[----:B0-----:R-:W-:-:S04]  /*1480*/  @!P1 FMUL R19, R19, 4096 ;  /* 0x4580000013139820 */ /* 0x001fc80000400000 */
[----:B------:R-:W-:Y:S01]  /*1490*/  FMUL R26, R19, R19 ;  /* 0x00000013131a7220 */ /* 0x000fe20000400000 */
[----:B------:R-:W-:-:S03]  /*14a0*/  FADD R23, -R0, R23 ;  /* 0x0000001700177221 */ /* 0x000fc60000000100 */
[----:B------:R-:W-:Y:S01]  /*14b0*/  FMUL R19, R19, R26 ;  /* 0x0000001a13137220 */ /* 0x000fe20000400000 */
[----:B------:R-:W-:Y:S01]  /*14c0*/  FMUL R26, R21, R21 ;  /* 0x00000015151a7220 */ /* 0x000fe20000400000 */
[----:B------:R-:W-:-:S03]  /*14d0*/  FADD R10, -R9, R10 ;  /* 0x0000000a090a7221 */ /* 0x000fc60000000100 */
[----:B------:R-:W-:-:S04]  /*14e0*/  FFMA R29, R23, R23, R26 ;  /* 0x00000017171d7223 */ /* 0x000fc8000000001a */
[----:B------:R-:W-:-:S04]  /*14f0*/  FFMA R29, R10, R10, R29 ;  /* 0x0000000a0a1d7223 */ /* 0x000fc8000000001d */
[----:B------:R-:W-:-:S05]  /*1500*/  FADD R29, R29, UR5 ;  /* 0x000000051d1d7e21 */ /* 0x000fca0008000000 */
[----:B------:R-:W-:-:S13]  /*1510*/  FSETP.GEU.AND P1, PT, |R29|, 1.175494350822287508e-38, PT ;  /* 0x008000001d00780b */ /* 0x000fda0003f2e200 */
[----:B------:R-:W-:-:S04]  /*1520*/  @!P1 FMUL R29, R29, 16777216 ;  /* 0x4b8000001d1d9820 */ /* 0x000fc80000400000 */
[----:B------:R-:W0:Y:S01]  /*1530*/  MUFU.RSQ R20, R29 ;  /* 0x0000001d00147308 */ /* 0x000e220000001400 */
[----:B------:R-:W-:Y:S01]  /*1540*/  FMUL R19, R19, R24 ;  /* 0x0000001813137220 */ /* 0x000fe20000400000 */
[----:B0-----:R-:W-:Y:S01]  /*1550*/  @!P1 FMUL R20, R20, 4096 ;  /* 0x4580000014149820 */ /* 0x001fe20000400000 */
[----:B------:R-:W-:-:S03]  /*1560*/  ISETP.NE.AND P1, PT, R13, RZ, PT ;  /* 0x000000ff0d00720c */ /* 0x000fc60003f25270 */
[----:B------:R-:W-:-:S04]  /*1570*/  FMUL R24, R20, R20 ;  /* 0x0000001414187220 */ /* 0x000fc80000400000 */
[----:B------:R-:W-:Y:S01]  /*1580*/  FMUL R24, R20, R24 ;  /* 0x0000001814187220 */ /* 0x000fe20000400000 */
[----:B------:R-:W-:-:S03]  /*1590*/  FMNMX.NAN R19, R19, 100, PT ;  /* 0x42c8000013137809 */ /* 0x000fc60003820000 */
[----:B------:R-:W-:Y:S02]  /*15a0*/  FMUL R15, R24, R15 ;  /* 0x0000000f180f7220 */ /* 0x000fe40000400000 */
[-C--:B------:R-:W-:Y:S01]  /*15b0*/  FFMA R16, R16, R19.reuse, R27 ;  /* 0x0000001310107223 */ /* 0x080fe2000000001b */
[-C--:B------:R-:W-:Y:S01]  /*15c0*/  FFMA R18, R17, R19.reuse, R18 ;  /* 0x0000001311127223 */ /* 0x080fe20000000012 */
[----:B------:R-:W-:Y:S01]  /*15d0*/  FFMA R25, R12, R19, R25 ;  /* 0x000000130c197223 */ /* 0x000fe20000000019 */
[----:B------:R-:W-:-:S05]  /*15e0*/  FMNMX.NAN R20, R15, 100, PT ;  /* 0x42c800000f147809 */ /* 0x000fca0003820000 */
[-C--:B------:R-:W-:Y:S01]  /*15f0*/  FFMA R15, R23, R20.reuse, R16 ;  /* 0x00000014170f7223 */ /* 0x080fe20000000010 */
[-C--:B------:R-:W-:Y:S01]  /*1600*/  FFMA R12, R21, R20.reuse, R18 ;  /* 0x00000014150c7223 */ /* 0x080fe20000000012 */
[----:B------:R-:W-:Y:S01]  /*1610*/  FFMA R10, R10, R20, R25 ;  /* 0x000000140a0a7223 */ /* 0x000fe20000000019 */
[----:B------:R-:W-:Y:S06]  /*1620*/  @P1 BRA `(.L_x_13) ;  /* 0xfffffff800881947 */ /* 0x000fec000383ffff */
.L_x_12:
[----:B------:R-:W-:Y:S05]  /*1630*/  BSYNC.RECONVERGENT B1 ;  /* 0x0000000000017941 */ /* 0x000fea0003800200 */
.L_x_11:
        /* <DEDUP_REMOVED lines=17> */
[C---:B--2--5:R-:W-:Y:S01]  /*1750*/  FADD R13, -R8.reuse, R13 ;  /* 0x0000000d080d7221 */ /* 0x064fe20000000100 */
[----:B---3--:R-:W-:-:S03]  /*1760*/  FADD R14, -R8, R19 ;  /* 0x00000013080e7221 */ /* 0x008fc60000000100 */
[----:B------:R-:W-:Y:S01]  /*1770*/  FMUL R19, R13, R13 ;  /* 0x0000000d0d137220 */ /* 0x000fe20000400000 */
[----:B----4-:R-:W-:Y:S01]  /*1780*/  FADD R22, -R0, R17 ;  /* 0x0000001100167221 */ /* 0x010fe20000000100 */
[----:B------:R-:W-:-:S03]  /*1790*/  FADD R17, -R9, R16 ;  /* 0x0000001009117221 */ /* 0x000fc60000000100 */
[----:B------:R-:W-:Y:S01]  /*17a0*/  FFMA R24, R22, R22, R19 ;  /* 0x0000001616187223 */ /* 0x000fe20000000013 */
[----:B------:R-:W-:Y:S01]  /*17b0*/  FADD R16, -R0, R23 ;  /* 0x0000001700107221 */ /* 0x000fe20000000100 */
[----:B------:R-:W-:Y:S02]  /*17c0*/  FMUL R23, R14, R14 ;  /* 0x0000000e0e177220 */ /* 0x000fe40000400000 */
[----:B------:R-:W-:Y:S01]  /*17d0*/  FFMA R24, R17, R17, R24 ;  /* 0x0000001111187223 */ /* 0x000fe20000000018 */
[----:B------:R-:W-:Y:S01]  /*17e0*/  FADD R18, -R9, R18 ;  /* 0x0000001209127221 */ /* 0x000fe20000000100 */
[----:B------:R-:W-:Y:S02]  /*17f0*/  FFMA R23, R16, R16, R23 ;  /* 0x0000001010177223 */ /* 0x000fe40000000017 */
        /* <DEDUP_REMOVED lines=8> */
[----:B-1----:R-:W1:Y:S01]  /*1880*/  MUFU.RSQ R21, R23 ;  /* 0x0000001700157308 */ /* 0x002e620000001400 */
        /* <DEDUP_REMOVED lines=16> */
.L_x_15:
[----:B------:R-:W-:Y:S05]  /*1990*/  BSYNC.RECONVERGENT B1 ;  /* 0x0000000000017941 */ /* 0x000fea0003800200 */
.L_x_14:
        /* <DEDUP_REMOVED lines=25> */
.L_x_8:
[----:B0-----:R-:W-:Y:S05]  /*1b30*/  BSYNC.RECONVERGENT B0 ;  /* 0x0000000000007941 */ /* 0x001fea0003800200 */
.L_x_7:
[----:B------:R-:W2:Y:S01]  /*1b40*/  LDG.E R2, desc[UR6][R4.64+0xc] ;  /* 0x00000c0604027981 */ /* 0x000ea2000c1e1900 */
[----:B------:R-:W2:Y:S03]  /*1b50*/  LDCU UR4, c[0x0][0x38c] ;  /* 0x00007180ff0477ac */ /* 0x000ea60008000800 */
[----:B------:R-:W3:Y:S04]  /*1b60*/  LDG.E R3, desc[UR6][R4.64+0x10] ;  /* 0x0000100604037981 */ /* 0x000ee8000c1e1900 */
[----:B------:R-:W4:Y:S01]  /*1b70*/  LDG.E R7, desc[UR6][R4.64+0x14] ;  /* 0x0000140604077981 */ /* 0x000f22000c1e1900 */
[----:B--2---:R-:W-:Y:S01]  /*1b80*/  FFMA R15, R15, UR4, R2 ;  /* 0x000000040f0f7c23 */ /* 0x004fe20008000002 */
[----:B---3--:R-:W-:-:S04]  /*1b90*/  FFMA R3, R12, UR4, R3 ;  /* 0x000000040c037c23 */ /* 0x008fc80008000003 */
[----:B------:R-:W-:Y:S01]  /*1ba0*/  STG.E desc[UR6][R4.64+0xc], R15 ;  /* 0x00000c0f04007986 */ /* 0x000fe2000c101906 */
[----:B----4-:R-:W-:Y:S01]  /*1bb0*/  FFMA R10, R10, UR4, R7 ;  /* 0x000000040a0a7c23 */ /* 0x010fe20008000007 */
[----:B-----5:R-:W-:Y:S01]  /*1bc0*/  FFMA R7, R15, UR4, R0 ;  /* 0x000000040f077c23 */ /* 0x020fe20008000000 */
[----:B------:R-:W-:Y:S01]  /*1bd0*/  FFMA R11, R3, UR4, R8 ;  /* 0x00000004030b7c23 */ /* 0x000fe20008000008 */
[----:B------:R-:W-:Y:S01]  /*1be0*/  STG.E desc[UR6][R4.64+0x10], R3 ;  /* 0x0000100304007986 */ /* 0x000fe2000c101906 */
[----:B------:R-:W-:-:S03]  /*1bf0*/  FFMA R9, R10, UR4, R9 ;  /* 0x000000040a097c23 */ /* 0x000fc60008000009 */
[----:B------:R-:W-:Y:S04]  /*1c00*/  STG.E desc[UR6][R4.64], R7 ;  /* 0x0000000704007986 */ /* 0x000fe8000c101906 */
[----:B------:R-:W-:Y:S04]  /*1c10*/  STG.E desc[UR6][R4.64+0x4], R11 ;  /* 0x0000040b04007986 */ /* 0x000fe8000c101906 */
[----:B------:R-:W-:Y:S04]  /*1c20*/  STG.E desc[UR6][R4.64+0x14], R10 ;  /* 0x0000140a04007986 */ /* 0x000fe8000c101906 */
[----:B------:R-:W-:Y:S01]  /*1c30*/  STG.E desc[UR6][R4.64+0x8], R9 ;  /* 0x0000080904007986 */ /* 0x000fe2000c101906 */
[----:B------:R-:W-:Y:S05]  /*1c40*/  EXIT ;  /* 0x000000000000794d */ /* 0x000fea0003800000 */
.L_x_16:
[----:B------:R-:W-:-:S00]  /*1c50*/  BRA `(.L_x_16) ;  /* 0xfffffffc00fc7947 */ /* 0x000fc0000383ffff */
[----:B------:R-:W-:-:S00]  /*1c60*/  NOP ;  /* 0x0000000000007918 */ /* 0x000fc00000000000 */
        /* <DEDUP_REMOVED lines=9> */
.L_x_17:


//--------------------- .nv.shared.reserved.0     --------------------------
	.section	.nv.shared.reserved.0,"aw",@nobits
	.weak		__nv_reservedSMEM_offset_0_alias
	.size		__nv_reservedSMEM_offset_0_alias, 0, 64
	.other		__nv_reservedSMEM_offset_0_alias,@"STO_CUDA_RESERVED_SHARED STV_DEFAULT"
__nv_reservedSMEM_offset_0_alias:
	.zero		0
	.zero		64


//--------------------- .nv.constant0._Z15compute_gravityP4Bodyiff --------------------------
	.section	.nv.constant0._Z15compute_gravityP4Bodyiff,"a",@progbits
	.sectionflags	@""
	.align	4
.nv.constant0._Z15compute_gravityP4Bodyiff:
	.zero		916


//--------------------- SYMBOLS --------------------------

	.type		.nv.reservedSmem.offset0,@object
	.size		.nv.reservedSmem.offset0,0x4
